//
// Generated by NVIDIA NVVM Compiler
//
// Compiler Build ID: CL-36424714
// Cuda compilation tools, release 13.0, V13.0.88
// Based on NVVM 20.0.0
//

.version 9.0
.target sm_100
.address_size 64

	// .globl	_Z19index_select_kernelIfEvPKT_PKjPS0_mmm

.visible .entry _Z19index_select_kernelIfEvPKT_PKjPS0_mmm(
	.param .u64 .ptr .align 1 _Z19index_select_kernelIfEvPKT_PKjPS0_mmm_param_0,
	.param .u64 .ptr .align 1 _Z19index_select_kernelIfEvPKT_PKjPS0_mmm_param_1,
	.param .u64 .ptr .align 1 _Z19index_select_kernelIfEvPKT_PKjPS0_mmm_param_2,
	.param .u64 _Z19index_select_kernelIfEvPKT_PKjPS0_mmm_param_3,
	.param .u64 _Z19index_select_kernelIfEvPKT_PKjPS0_mmm_param_4,
	.param .u64 _Z19index_select_kernelIfEvPKT_PKjPS0_mmm_param_5
)
{
	.reg .pred 	%p<5>;
	.reg .b32 	%r<13>;
	.reg .b32 	%f<2>;
	.reg .b64 	%rd<37>;

	ld.param.u64 	%rd16, [_Z19index_select_kernelIfEvPKT_PKjPS0_mmm_param_0];
	ld.param.u64 	%rd17, [_Z19index_select_kernelIfEvPKT_PKjPS0_mmm_param_1];
	ld.param.u64 	%rd20, [_Z19index_select_kernelIfEvPKT_PKjPS0_mmm_param_2];
	ld.param.u64 	%rd18, [_Z19index_select_kernelIfEvPKT_PKjPS0_mmm_param_3];
	ld.param.u64 	%rd19, [_Z19index_select_kernelIfEvPKT_PKjPS0_mmm_param_4];
	ld.param.u64 	%rd21, [_Z19index_select_kernelIfEvPKT_PKjPS0_mmm_param_5];
	cvta.to.global.u64 	%rd1, %rd20;
	mul.lo.s64 	%rd2, %rd21, %rd19;
	mov.u32 	%r1, %ntid.x;
	mov.u32 	%r2, %ctaid.x;
	mov.u32 	%r3, %tid.x;
	mad.lo.s32 	%r4, %r2, %r1, %r3;
	cvt.u64.u32 	%rd34, %r4;
	setp.le.u64 	%p1, %rd2, %rd34;
	@%p1 bra 	$L__BB0_9;
	mov.u32 	%r5, %nctaid.x;
	mul.wide.u32 	%rd4, %r5, %r1;
	cvta.to.global.u64 	%rd5, %rd17;
	cvta.to.global.u64 	%rd6, %rd16;
	cvt.u32.u64 	%r6, %rd19;
$L__BB0_2:
	or.b64  	%rd22, %rd34, %rd19;
	and.b64  	%rd23, %rd22, -4294967296;
	setp.ne.s64 	%p2, %rd23, 0;
	@%p2 bra 	$L__BB0_4;
	cvt.u32.u64 	%r7, %rd34;
	div.u32 	%r8, %r7, %r6;
	mul.lo.s32 	%r9, %r8, %r6;
	sub.s32 	%r10, %r7, %r9;
	cvt.u64.u32 	%rd35, %r8;
	cvt.u64.u32 	%rd36, %r10;
	bra.uni 	$L__BB0_5;
$L__BB0_4:
	div.u64 	%rd35, %rd34, %rd19;
	mul.lo.s64 	%rd24, %rd35, %rd19;
	sub.s64 	%rd36, %rd34, %rd24;
$L__BB0_5:
	shl.b64 	%rd25, %rd35, 2;
	add.s64 	%rd26, %rd5, %rd25;
	ld.global.nc.u32 	%r11, [%rd26];
	cvt.u64.u32 	%rd14, %r11;
	setp.gt.u64 	%p3, %rd18, %rd14;
	@%p3 bra 	$L__BB0_7;
	shl.b64 	%rd27, %rd34, 2;
	add.s64 	%rd28, %rd1, %rd27;
	mov.b32 	%r12, 0;
	st.global.u32 	[%rd28], %r12;
	bra.uni 	$L__BB0_8;
$L__BB0_7:
	mad.lo.s64 	%rd29, %rd19, %rd14, %rd36;
	shl.b64 	%rd30, %rd29, 2;
	add.s64 	%rd31, %rd6, %rd30;
	ld.global.nc.f32 	%f1, [%rd31];
	shl.b64 	%rd32, %rd34, 2;
	add.s64 	%rd33, %rd1, %rd32;
	st.global.f32 	[%rd33], %f1;
$L__BB0_8:
	add.s64 	%rd34, %rd34, %rd4;
	setp.lt.u64 	%p4, %rd34, %rd2;
	@%p4 bra 	$L__BB0_2;
$L__BB0_9:
	ret;

}
	// .globl	_Z19index_select_kernelI6__halfEvPKT_PKjPS1_mmm
.visible .entry _Z19index_select_kernelI6__halfEvPKT_PKjPS1_mmm(
	.param .u64 .ptr .align 1 _Z19index_select_kernelI6__halfEvPKT_PKjPS1_mmm_param_0,
	.param .u64 .ptr .align 1 _Z19index_select_kernelI6__halfEvPKT_PKjPS1_mmm_param_1,
	.param .u64 .ptr .align 1 _Z19index_select_kernelI6__halfEvPKT_PKjPS1_mmm_param_2,
	.param .u64 _Z19index_select_kernelI6__halfEvPKT_PKjPS1_mmm_param_3,
	.param .u64 _Z19index_select_kernelI6__halfEvPKT_PKjPS1_mmm_param_4,
	.param .u64 _Z19index_select_kernelI6__halfEvPKT_PKjPS1_mmm_param_5
)
{
	.reg .pred 	%p<5>;
	.reg .b16 	%rs<6>;
	.reg .b32 	%r<13>;
	.reg .b64 	%rd<35>;

	ld.param.u64 	%rd16, [_Z19index_select_kernelI6__halfEvPKT_PKjPS1_mmm_param_0];
	ld.param.u64 	%rd17, [_Z19index_select_kernelI6__halfEvPKT_PKjPS1_mmm_param_1];
	ld.param.u64 	%rd18, [_Z19index_select_kernelI6__halfEvPKT_PKjPS1_mmm_param_2];
	ld.param.u64 	%rd19, [_Z19index_select_kernelI6__halfEvPKT_PKjPS1_mmm_param_3];
	ld.param.u64 	%rd20, [_Z19index_select_kernelI6__halfEvPKT_PKjPS1_mmm_param_4];
	ld.param.u64 	%rd21, [_Z19index_select_kernelI6__halfEvPKT_PKjPS1_mmm_param_5];
	mul.lo.s64 	%rd1, %rd21, %rd20;
	mov.u32 	%r1, %ntid.x;
	mov.u32 	%r2, %ctaid.x;
	mov.u32 	%r3, %tid.x;
	mad.lo.s32 	%r4, %r2, %r1, %r3;
	cvt.u64.u32 	%rd32, %r4;
	setp.le.u64 	%p1, %rd1, %rd32;
	@%p1 bra 	$L__BB1_9;
	mov.u32 	%r5, %nctaid.x;
	mul.wide.u32 	%rd3, %r5, %r1;
	cvta.to.global.u64 	%rd4, %rd17;
	cvta.to.global.u64 	%rd5, %rd18;
	cvta.to.global.u64 	%rd6, %rd16;
	cvt.u32.u64 	%r6, %rd20;
$L__BB1_2:
	or.b64  	%rd22, %rd32, %rd20;
	and.b64  	%rd23, %rd22, -4294967296;
	setp.ne.s64 	%p2, %rd23, 0;
	@%p2 bra 	$L__BB1_4;
	cvt.u32.u64 	%r7, %rd32;
	div.u32 	%r8, %r7, %r6;
	mul.lo.s32 	%r9, %r8, %r6;
	sub.s32 	%r10, %r7, %r9;
	cvt.u64.u32 	%rd33, %r8;
	cvt.u64.u32 	%rd34, %r10;
	bra.uni 	$L__BB1_5;
$L__BB1_4:
	div.u64 	%rd33, %rd32, %rd20;
	mul.lo.s64 	%rd24, %rd33, %rd20;
	sub.s64 	%rd34, %rd32, %rd24;
$L__BB1_5:
	shl.b64 	%rd25, %rd33, 2;
	add.s64 	%rd26, %rd4, %rd25;
	ld.global.nc.u32 	%r11, [%rd26];
	cvt.u64.u32 	%rd14, %r11;
	setp.gt.u64 	%p3, %rd19, %rd14;
	@%p3 bra 	$L__BB1_7;
	mov.b32 	%r12, 0;
	// begin inline asm
	cvt.rn.f16.s32 %rs5, %r12;
	// end inline asm
	bra.uni 	$L__BB1_8;
$L__BB1_7:
	mad.lo.s64 	%rd27, %rd20, %rd14, %rd34;
	shl.b64 	%rd28, %rd27, 1;
	add.s64 	%rd29, %rd6, %rd28;
	ld.global.nc.u16 	%rs5, [%rd29];
$L__BB1_8:
	shl.b64 	%rd30, %rd32, 1;
	add.s64 	%rd31, %rd5, %rd30;
	st.global.u16 	[%rd31], %rs5;
	add.s64 	%rd32, %rd32, %rd3;
	setp.lt.u64 	%p4, %rd32, %rd1;
	@%p4 bra 	$L__BB1_2;
$L__BB1_9:
	ret;

}


// ===== COMPILED SASS (sm_100) =====

	.target	sm_100

	.elftype	@"ET_EXEC"


//--------------------- .note.nv.tkinfo           --------------------------
	.section	.note.nv.tkinfo,"",@"SHT_NOTE"
	.sectionflags	@"SHF_NOTE_NV_TKINFO"
	.tkinfo
        /*0018*/ 	.word	0x00000002
        /*0030*/ 	.string	""
        /*0030*/ 	.string	"ptxas"
        /*0030*/ 	.string	"Cuda compilation tools, release 13.0, V13.0.88"
        /*0030*/ 	.string	"Build cuda_13.0.r13.0/compiler.36424714_0"
        /*0030*/ 	.string	"-arch sm_100 -m 64 "



//--------------------- .note.nv.cuinfo           --------------------------
	.section	.note.nv.cuinfo,"",@"SHT_NOTE"
	.sectionflags	@"SHF_NOTE_NV_CUINFO"
        /*0018*/ 	.short	0x0002
        /*001a*/ 	.short	0x0064
        /*001c*/ 	.short	0x0082
	.zero		2


//--------------------- .nv.info                  --------------------------
	.section	.nv.info,"",@"SHT_CUDA_INFO"
	.align	4


	//----- nvinfo : EIATTR_REGCOUNT
	.align		4
        /*0000*/ 	.byte	0x04, 0x2f
        /*0002*/ 	.short	(.L_1 - .L_0)
	.align		4
.L_0:
        /*0004*/ 	.word	index@(_Z19index_select_kernelIfEvPKT_PKjPS0_mmm)
        /*0008*/ 	.word	0x00000012


	//----- nvinfo : EIATTR_FRAME_SIZE
	.align		4
.L_1:
        /*000c*/ 	.byte	0x04, 0x11
        /*000e*/ 	.short	(.L_3 - .L_2)
	.align		4
.L_2:
        /*0010*/ 	.word	index@($__internal_1_$__cuda_sm20_div_u64)
        /*0014*/ 	.word	0x00000000


	//----- nvinfo : EIATTR_FRAME_SIZE
	.align		4
.L_3:
        /*0018*/ 	.byte	0x04, 0x11
        /*001a*/ 	.short	(.L_5 - .L_4)
	.align		4
.L_4:
        /*001c*/ 	.word	index@(_Z19index_select_kernelIfEvPKT_PKjPS0_mmm)
        /*0020*/ 	.word	0x00000000


	//----- nvinfo : EIATTR_REGCOUNT
	.align		4
.L_5:
        /*0024*/ 	.byte	0x04, 0x2f
        /*0026*/ 	.short	(.L_7 - .L_6)
	.align		4
.L_6:
        /*0028*/ 	.word	index@(_Z19index_select_kernelI6__halfEvPKT_PKjPS1_mmm)
        /*002c*/ 	.word	0x00000012


	//----- nvinfo : EIATTR_FRAME_SIZE
	.align		4
.L_7:
        /*0030*/ 	.byte	0x04, 0x11
        /*0032*/ 	.short	(.L_9 - .L_8)
	.align		4
.L_8:
        /*0034*/ 	.word	index@($__internal_0_$__cuda_sm20_div_u64)
        /*0038*/ 	.word	0x00000000


	//----- nvinfo : EIATTR_FRAME_SIZE
	.align		4
.L_9:
        /*003c*/ 	.byte	0x04, 0x11
        /*003e*/ 	.short	(.L_11 - .L_10)
	.align		4
.L_10:
        /*0040*/ 	.word	index@(_Z19index_select_kernelI6__halfEvPKT_PKjPS1_mmm)
        /*0044*/ 	.word	0x00000000


	//----- nvinfo : EIATTR_MIN_STACK_SIZE
	.align		4
.L_11:
        /*0048*/ 	.byte	0x04, 0x12
        /*004a*/ 	.short	(.L_13 - .L_12)
	.align		4
.L_12:
        /*004c*/ 	.word	index@(_Z19index_select_kernelI6__halfEvPKT_PKjPS1_mmm)
        /*0050*/ 	.word	0x00000000


	//----- nvinfo : EIATTR_MIN_STACK_SIZE
	.align		4
.L_13:
        /*0054*/ 	.byte	0x04, 0x12
        /*0056*/ 	.short	(.L_15 - .L_14)
	.align		4
.L_14:
        /*0058*/ 	.word	index@(_Z19index_select_kernelIfEvPKT_PKjPS0_mmm)
        /*005c*/ 	.word	0x00000000
.L_15:


//--------------------- .nv.compat                --------------------------
	.section	.nv.compat,"",@"SHT_CUDA_COMPAT_INFO"
	.align	4
        /*0000*/ 	.byte	0x02, 0x09, 0x00, 0x00, 0x02, 0x02, 0x01, 0x00, 0x02, 0x05, 0x05, 0x00, 0x03, 0x07, 0x01, 0x01
        /*0010*/ 	.byte	0x02, 0x03, 0x00, 0x00, 0x02, 0x06, 0x01, 0x00, 0x04, 0x0b, 0x08, 0x00, 0x09, 0x00, 0x00, 0x00
        /*0020*/ 	.byte	0x00, 0x00, 0x00, 0x00


//--------------------- .nv.info._Z19index_select_kernelI6__halfEvPKT_PKjPS1_mmm --------------------------
	.section	.nv.info._Z19index_select_kernelI6__halfEvPKT_PKjPS1_mmm,"",@"SHT_CUDA_INFO"
	.sectionflags	@""
	.align	4


	//----- nvinfo : EIATTR_CUDA_API_VERSION
	.align		4
        /*0000*/ 	.byte	0x04, 0x37
        /*0002*/ 	.short	(.L_17 - .L_16)
.L_16:
        /*0004*/ 	.word	0x00000082


	//----- nvinfo : EIATTR_KPARAM_INFO
	.align		4
.L_17:
        /*0008*/ 	.byte	0x04, 0x17
        /*000a*/ 	.short	(.L_19 - .L_18)
.L_18:
        /*000c*/ 	.word	0x00000000
        /*0010*/ 	.short	0x0005
        /*0012*/ 	.short	0x0028
        /*0014*/ 	.byte	0x00, 0xf0, 0x21, 0x00


	//----- nvinfo : EIATTR_KPARAM_INFO
	.align		4
.L_19:
        /*0018*/ 	.byte	0x04, 0x17
        /*001a*/ 	.short	(.L_21 - .L_20)
.L_20:
        /*001c*/ 	.word	0x00000000
        /*0020*/ 	.short	0x0004
        /*0022*/ 	.short	0x0020
        /*0024*/ 	.byte	0x00, 0xf0, 0x21, 0x00


	//----- nvinfo : EIATTR_KPARAM_INFO
	.align		4
.L_21:
        /*0028*/ 	.byte	0x04, 0x17
        /*002a*/ 	.short	(.L_23 - .L_22)
.L_22:
        /*002c*/ 	.word	0x00000000
        /*0030*/ 	.short	0x0003
        /*0032*/ 	.short	0x0018
        /*0034*/ 	.byte	0x00, 0xf0, 0x21, 0x00


	//----- nvinfo : EIATTR_KPARAM_INFO
	.align		4
.L_23:
        /*0038*/ 	.byte	0x04, 0x17
        /*003a*/ 	.short	(.L_25 - .L_24)
.L_24:
        /*003c*/ 	.word	0x00000000
        /*0040*/ 	.short	0x0002
        /*0042*/ 	.short	0x0010
        /*0044*/ 	.byte	0x00, 0xf5, 0x21, 0x00


	//----- nvinfo : EIATTR_KPARAM_INFO
	.align		4
.L_25:
        /*0048*/ 	.byte	0x04, 0x17
        /*004a*/ 	.short	(.L_27 - .L_26)
.L_26:
        /*004c*/ 	.word	0x00000000
        /*0050*/ 	.short	0x0001
        /*0052*/ 	.short	0x0008
        /*0054*/ 	.byte	0x00, 0xf5, 0x21, 0x00


	//----- nvinfo : EIATTR_KPARAM_INFO
	.align		4
.L_27:
        /*0058*/ 	.byte	0x04, 0x17
        /*005a*/ 	.short	(.L_29 - .L_28)
.L_28:
        /*005c*/ 	.word	0x00000000
        /*0060*/ 	.short	0x0000
        /*0062*/ 	.short	0x0000
        /*0064*/ 	.byte	0x00, 0xf5, 0x21, 0x00


	//----- nvinfo : EIATTR_SPARSE_MMA_MASK
	.align		4
.L_29:
        /*0068*/ 	.byte	0x03, 0x50
        /*006a*/ 	.short	0x0000


	//----- nvinfo : EIATTR_MAXREG_COUNT
	.align		4
        /*006c*/ 	.byte	0x03, 0x1b
        /*006e*/ 	.short	0x00ff


	//----- nvinfo : EIATTR_MERCURY_ISA_VERSION
	.align		4
        /*0070*/ 	.byte	0x03, 0x5f
        /*0072*/ 	.short	0x0101


	//----- nvinfo : EIATTR_VRC_CTA_INIT_COUNT
	.align		4
        /*0074*/ 	.byte	0x02, 0x4a
	.zero		1
	.zero		1


	//----- nvinfo : EIATTR_EXIT_INSTR_OFFSETS
	.align		4
        /*0078*/ 	.byte	0x04, 0x1c
        /*007a*/ 	.short	(.L_31 - .L_30)


	//   ....[0]....
.L_30:
        /*007c*/ 	.word	0x000000d0


	//   ....[1]....
        /*0080*/ 	.word	0x000005c0


	//----- nvinfo : EIATTR_CRS_STACK_SIZE
	.align		4
.L_31:
        /*0084*/ 	.byte	0x04, 0x1e
        /*0086*/ 	.short	(.L_33 - .L_32)
.L_32:
        /*0088*/ 	.word	0x00000000


	//----- nvinfo : EIATTR_CBANK_PARAM_SIZE
	.align		4
.L_33:
        /*008c*/ 	.byte	0x03, 0x19
        /*008e*/ 	.short	0x0030


	//----- nvinfo : EIATTR_PARAM_CBANK
	.align		4
        /*0090*/ 	.byte	0x04, 0x0a
        /*0092*/ 	.short	(.L_35 - .L_34)
	.align		4
.L_34:
        /*0094*/ 	.word	index@(.nv.constant0._Z19index_select_kernelI6__halfEvPKT_PKjPS1_mmm)
        /*0098*/ 	.short	0x0380
        /*009a*/ 	.short	0x0030


	//----- nvinfo : EIATTR_SW_WAR
	.align		4
.L_35:
        /*009c*/ 	.byte	0x04, 0x36
        /*009e*/ 	.short	(.L_37 - .L_36)
.L_36:
        /*00a0*/ 	.word	0x00000008
.L_37:


//--------------------- .nv.info._Z19index_select_kernelIfEvPKT_PKjPS0_mmm --------------------------
	.section	.nv.info._Z19index_select_kernelIfEvPKT_PKjPS0_mmm,"",@"SHT_CUDA_INFO"
	.sectionflags	@""
	.align	4


	//----- nvinfo : EIATTR_CUDA_API_VERSION
	.align		4
        /*0000*/ 	.byte	0x04, 0x37
        /*0002*/ 	.short	(.L_39 - .L_38)
.L_38:
        /*0004*/ 	.word	0x00000082


	//----- nvinfo : EIATTR_KPARAM_INFO
	.align		4
.L_39:
        /*0008*/ 	.byte	0x04, 0x17
        /*000a*/ 	.short	(.L_41 - .L_40)
.L_40:
        /*000c*/ 	.word	0x00000000
        /*0010*/ 	.short	0x0005
        /*0012*/ 	.short	0x0028
        /*0014*/ 	.byte	0x00, 0xf0, 0x21, 0x00


	//----- nvinfo : EIATTR_KPARAM_INFO
	.align		4
.L_41:
        /*0018*/ 	.byte	0x04, 0x17
        /*001a*/ 	.short	(.L_43 - .L_42)
.L_42:
        /*001c*/ 	.word	0x00000000
        /*0020*/ 	.short	0x0004
        /*0022*/ 	.short	0x0020
        /*0024*/ 	.byte	0x00, 0xf0, 0x21, 0x00


	//----- nvinfo : EIATTR_KPARAM_INFO
	.align		4
.L_43:
        /*0028*/ 	.byte	0x04, 0x17
        /*002a*/ 	.short	(.L_45 - .L_44)
.L_44:
        /*002c*/ 	.word	0x00000000
        /*0030*/ 	.short	0x0003
        /*0032*/ 	.short	0x0018
        /*0034*/ 	.byte	0x00, 0xf0, 0x21, 0x00


	//----- nvinfo : EIATTR_KPARAM_INFO
	.align		4
.L_45:
        /*0038*/ 	.byte	0x04, 0x17
        /*003a*/ 	.short	(.L_47 - .L_46)
.L_46:
        /*003c*/ 	.word	0x00000000
        /*0040*/ 	.short	0x0002
        /*0042*/ 	.short	0x0010
        /*0044*/ 	.byte	0x00, 0xf5, 0x21, 0x00


	//----- nvinfo : EIATTR_KPARAM_INFO
	.align		4
.L_47:
        /*0048*/ 	.byte	0x04, 0x17
        /*004a*/ 	.short	(.L_49 - .L_48)
.L_48:
        /*004c*/ 	.word	0x00000000
        /*0050*/ 	.short	0x0001
        /*0052*/ 	.short	0x0008
        /*0054*/ 	.byte	0x00, 0xf5, 0x21, 0x00


	//----- nvinfo : EIATTR_KPARAM_INFO
	.align		4
.L_49:
        /*0058*/ 	.byte	0x04, 0x17
        /*005a*/ 	.short	(.L_51 - .L_50)
.L_50:
        /*005c*/ 	.word	0x00000000
        /*0060*/ 	.short	0x0000
        /*0062*/ 	.short	0x0000
        /*0064*/ 	.byte	0x00, 0xf5, 0x21, 0x00


	//----- nvinfo : EIATTR_SPARSE_MMA_MASK
	.align		4
.L_51:
        /*0068*/ 	.byte	0x03, 0x50
        /*006a*/ 	.short	0x0000


	//----- nvinfo : EIATTR_MAXREG_COUNT
	.align		4
        /*006c*/ 	.byte	0x03, 0x1b
        /*006e*/ 	.short	0x00ff


	//----- nvinfo : EIATTR_MERCURY_ISA_VERSION
	.align		4
        /*0070*/ 	.byte	0x03, 0x5f
        /*0072*/ 	.short	0x0101


	//----- nvinfo : EIATTR_VRC_CTA_INIT_COUNT
	.align		4
        /*0074*/ 	.byte	0x02, 0x4a
	.zero		1
	.zero		1


	//----- nvinfo : EIATTR_EXIT_INSTR_OFFSETS
	.align		4
        /*0078*/ 	.byte	0x04, 0x1c
        /*007a*/ 	.short	(.L_53 - .L_52)


	//   ....[0]....
.L_52:
        /*007c*/ 	.word	0x000000d0


	//   ....[1]....
        /*0080*/ 	.word	0x000005c0


	//----- nvinfo : EIATTR_CRS_STACK_SIZE
	.align		4
.L_53:
        /*0084*/ 	.byte	0x04, 0x1e
        /*0086*/ 	.short	(.L_55 - .L_54)
.L_54:
        /*0088*/ 	.word	0x00000000


	//----- nvinfo : EIATTR_CBANK_PARAM_SIZE
	.align		4
.L_55:
        /*008c*/ 	.byte	0x03, 0x19
        /*008e*/ 	.short	0x0030


	//----- nvinfo : EIATTR_PARAM_CBANK
	.align		4
        /*0090*/ 	.byte	0x04, 0x0a
        /*0092*/ 	.short	(.L_57 - .L_56)
	.align		4
.L_56:
        /*0094*/ 	.word	index@(.nv.constant0._Z19index_select_kernelIfEvPKT_PKjPS0_mmm)
        /*0098*/ 	.short	0x0380
        /*009a*/ 	.short	0x0030


	//----- nvinfo : EIATTR_SW_WAR
	.align		4
.L_57:
        /*009c*/ 	.byte	0x04, 0x36
        /*009e*/ 	.short	(.L_59 - .L_58)
.L_58:
        /*00a0*/ 	.word	0x00000008
.L_59:


//--------------------- .nv.callgraph             --------------------------
	.section	.nv.callgraph,"",@"SHT_CUDA_CALLGRAPH"
	.align	4
	.sectionentsize	8
	.align		4
        /*0000*/ 	.word	0x00000000
	.align		4
        /*0004*/ 	.word	0xffffffff
	.align		4
        /*0008*/ 	.word	0x00000000
	.align		4
        /*000c*/ 	.word	0xfffffffe
	.align		4
        /*0010*/ 	.word	0x00000000
	.align		4
        /*0014*/ 	.word	0xfffffffd
	.align		4
        /*0018*/ 	.word	0x00000000
	.align		4
        /*001c*/ 	.word	0xfffffffc


//--------------------- .text._Z19index_select_kernelI6__halfEvPKT_PKjPS1_mmm --------------------------
	.section	.text._Z19index_select_kernelI6__halfEvPKT_PKjPS1_mmm,"ax",@progbits
	.align	128
        .global         _Z19index_select_kernelI6__halfEvPKT_PKjPS1_mmm
        .type           _Z19index_select_kernelI6__halfEvPKT_PKjPS1_mmm,@function
        .size           _Z19index_select_kernelI6__halfEvPKT_PKjPS1_mmm,(.L_x_12 - _Z19index_select_kernelI6__halfEvPKT_PKjPS1_mmm)
        .other          _Z19index_select_kernelI6__halfEvPKT_PKjPS1_mmm,@"STO_CUDA_ENTRY STV_DEFAULT"
_Z19index_select_kernelI6__halfEvPKT_PKjPS1_mmm:
.text._Z19index_select_kernelI6__halfEvPKT_PKjPS1_mmm:
[----:B------:R-:W-:Y:S01]  /*0000*/  LDC R1, c[0x0][0x37c] ;  /* 0x0000df00ff017b82 */ /* 0x000fe20000000800 */
[----:B------:R-:W0:Y:S01]  /*0010*/  S2R R0, SR_CTAID.X ;  /* 0x0000000000007919 */ /* 0x000e220000002500 */
[----:B------:R-:W1:Y:S01]  /*0020*/  LDCU.128 UR8, c[0x0][0x3a0] ;  /* 0x00007400ff0877ac */ /* 0x000e620008000c00 */
[----:B------:R-:W0:Y:S01]  /*0030*/  S2R R3, SR_TID.X ;  /* 0x0000000000037919 */ /* 0x000e220000002100 */
[----:B------:R-:W0:Y:S01]  /*0040*/  LDCU UR4, c[0x0][0x360] ;  /* 0x00006c00ff0477ac */ /* 0x000e220008000800 */
[----:B-1----:R-:W-:Y:S02]  /*0050*/  UIMAD UR5, UR11, UR8, URZ ;  /* 0x000000080b0572a4 */ /* 0x002fe4000f8e02ff */
[----:B------:R-:W-:Y:S02]  /*0060*/  UIMAD.WIDE.U32 UR6, UR10, UR8, URZ ;  /* 0x000000080a0672a5 */ /* 0x000fe4000f8e00ff */
[----:B------:R-:W-:-:S04]  /*0070*/  UIMAD UR5, UR10, UR9, UR5 ;  /* 0x000000090a0572a4 */ /* 0x000fc8000f8e0205 */
[----:B------:R-:W-:-:S06]  /*0080*/  UIADD3 UR8, UPT, UPT, UR7, UR5, URZ ;  /* 0x0000000507087290 */ /* 0x000fcc000fffe0ff */
[----:B------:R-:W-:Y:S02]  /*0090*/  IMAD.U32 R2, RZ, RZ, UR8 ;  /* 0x00000008ff027e24 */ /* 0x000fe4000f8e00ff */
[----:B0-----:R-:W-:-:S05]  /*00a0*/  IMAD R0, R0, UR4, R3 ;  /* 0x0000000400007c24 */ /* 0x001fca000f8e0203 */
[----:B------:R-:W-:-:S04]  /*00b0*/  ISETP.LT.U32.AND P0, PT, R0, UR6, PT ;  /* 0x0000000600007c0c */ /* 0x000fc8000bf01070 */
[----:B------:R-:W-:-:S13]  /*00c0*/  ISETP.GT.U32.AND.EX P0, PT, R2, RZ, PT, P0 ;  /* 0x000000ff0200720c */ /* 0x000fda0003f04100 */
[----:B------:R-:W-:Y:S05]  /*00d0*/  @!P0 EXIT ;  /* 0x000000000000894d */ /* 0x000fea0003800000 */
[----:B------:R-:W0:Y:S01]  /*00e0*/  LDCU UR5, c[0x0][0x370] ;  /* 0x00006e00ff0577ac */ /* 0x000e220008000800 */
[----:B------:R-:W-:Y:S01]  /*00f0*/  BSSY.RECONVERGENT B0, `(.L_x_0) ;  /* 0x000004c000007945 */ /* 0x000fe20003800200 */
[----:B------:R-:W-:Y:S01]  /*0100*/  IMAD.MOV.U32 R5, RZ, RZ, RZ ;  /* 0x000000ffff057224 */ /* 0x000fe200078e00ff */
[----:B------:R-:W1:Y:S01]  /*0110*/  LDCU.64 UR10, c[0x0][0x358] ;  /* 0x00006b00ff0a77ac */ /* 0x000e620008000a00 */
[----:B------:R-:W2:Y:S01]  /*0120*/  LDCU UR9, c[0x0][0x3a4] ;  /* 0x00007480ff0977ac */ /* 0x000ea20008000800 */
[----:B------:R-:W3:Y:S01]  /*0130*/  LDCU UR20, c[0x0][0x3a0] ;  /* 0x00007400ff1477ac */ /* 0x000ee20008000800 */
[----:B------:R-:W4:Y:S01]  /*0140*/  LDCU.64 UR22, c[0x0][0x3a0] ;  /* 0x00007400ff1677ac */ /* 0x000f220008000a00 */
[----:B------:R-:W1:Y:S01]  /*0150*/  LDCU.64 UR12, c[0x0][0x388] ;  /* 0x00007100ff0c77ac */ /* 0x000e620008000a00 */
[----:B------:R-:W1:Y:S01]  /*0160*/  LDCU.64 UR14, c[0x0][0x398] ;  /* 0x00007300ff0e77ac */ /* 0x000e620008000a00 */
[----:B------:R-:W1:Y:S01]  /*0170*/  LDCU.64 UR16, c[0x0][0x390] ;  /* 0x00007200ff1077ac */ /* 0x000e620008000a00 */
[----:B0-----:R-:W-:-:S12]  /*0180*/  UIMAD.WIDE.U32 UR4, UR5, UR4, URZ ;  /* 0x00000004050472a5 */ /* 0x001fd8000f8e00ff */
.L_x_4:
[----:B--2---:R-:W-:Y:S01]  /*0190*/  MOV R2, UR9 ;  /* 0x0000000900027c02 */ /* 0x004fe20008000f00 */
[----:B------:R-:W-:Y:S03]  /*01a0*/  BSSY.RECONVERGENT B1, `(.L_x_1) ;  /* 0x000002a000017945 */ /* 0x000fe60003800200 */
[----:B------:R-:W-:-:S04]  /*01b0*/  LOP3.LUT R3, R5, R2, RZ, 0xfc, !PT ;  /* 0x0000000205037212 */ /* 0x000fc800078efcff */
[----:B------:R-:W-:-:S13]  /*01c0*/  ISETP.NE.U32.AND P0, PT, R3, RZ, PT ;  /* 0x000000ff0300720c */ /* 0x000fda0003f05070 */
[----:B0-----:R-:W-:Y:S05]  /*01d0*/  @P0 BRA `(.L_x_2) ;  /* 0x0000000000600947 */ /* 0x001fea0003800000 */
[----:B---3--:R-:W-:Y:S02]  /*01e0*/  IMAD.U32 R3, RZ, RZ, UR20 ;  /* 0x00000014ff037e24 */ /* 0x008fe4000f8e00ff */
[----:B------:R-:W-:Y:S02]  /*01f0*/  IMAD.MOV.U32 R11, RZ, RZ, RZ ;  /* 0x000000ffff0b7224 */ /* 0x000fe400078e00ff */
[----:B------:R-:W0:Y:S01]  /*0200*/  I2F.U32.RP R4, R3 ;  /* 0x0000000300047306 */ /* 0x000e220000209000 */
[----:B------:R-:W-:-:S07]  /*0210*/  ISETP.NE.U32.AND P2, PT, R3, RZ, PT ;  /* 0x000000ff0300720c */ /* 0x000fce0003f45070 */
[----:B0-----:R-:W0:Y:S02]  /*0220*/  MUFU.RCP R4, R4 ;  /* 0x0000000400047308 */ /* 0x001e240000001000 */
[----:B0-----:R-:W-:-:S06]  /*0230*/  VIADD R6, R4, 0xffffffe ;  /* 0x0ffffffe04067836 */ /* 0x001fcc0000000000 */
[----:B------:R0:W2:Y:S02]  /*0240*/  F2I.FTZ.U32.TRUNC.NTZ R7, R6 ;  /* 0x0000000600077305 */ /* 0x0000a4000021f000 */
[----:B0-----:R-:W-:Y:S02]  /*0250*/  IMAD.MOV.U32 R6, RZ, RZ, RZ ;  /* 0x000000ffff067224 */ /* 0x001fe400078e00ff */
[----:B--2---:R-:W-:-:S05]  /*0260*/  IMAD R8, R7, R3, RZ ;  /* 0x0000000307087224 */ /* 0x004fca00078e02ff */
[----:B------:R-:W-:-:S05]  /*0270*/  IADD3 R9, PT, PT, -R8, RZ, RZ ;  /* 0x000000ff08097210 */ /* 0x000fca0007ffe1ff */
[----:B------:R-:W-:-:S06]  /*0280*/  IMAD.HI.U32 R7, R7, R9, R6 ;  /* 0x0000000907077227 */ /* 0x000fcc00078e0006 */
[----:B------:R-:W-:-:S04]  /*0290*/  IMAD.HI.U32 R6, R7, R0, RZ ;  /* 0x0000000007067227 */ /* 0x000fc800078e00ff */
[----:B------:R-:W-:Y:S02]  /*02a0*/  IMAD.MOV R8, RZ, RZ, -R6 ;  /* 0x000000ffff087224 */ /* 0x000fe400078e0a06 */
[----:B------:R-:W-:Y:S02]  /*02b0*/  IMAD.MOV.U32 R7, RZ, RZ, RZ ;  /* 0x000000ffff077224 */ /* 0x000fe400078e00ff */
[----:B------:R-:W-:-:S05]  /*02c0*/  IMAD R8, R3, R8, R0 ;  /* 0x0000000803087224 */ /* 0x000fca00078e0200 */
[----:B------:R-:W-:-:S13]  /*02d0*/  ISETP.GE.U32.AND P0, PT, R8, R3, PT ;  /* 0x000000030800720c */ /* 0x000fda0003f06070 */
[----:B------:R-:W-:Y:S01]  /*02e0*/  @P0 IADD3 R8, PT, PT, R8, -R3, RZ ;  /* 0x8000000308080210 */ /* 0x000fe20007ffe0ff */
[----:B------:R-:W-:-:S03]  /*02f0*/  @P0 VIADD R6, R6, 0x1 ;  /* 0x0000000106060836 */ /* 0x000fc60000000000 */
[----:B------:R-:W-:-:S13]  /*0300*/  ISETP.GE.U32.AND P1, PT, R8, R3, PT ;  /* 0x000000030800720c */ /* 0x000fda0003f26070 */
[----:B------:R-:W-:Y:S01]  /*0310*/  @P1 VIADD R6, R6, 0x1 ;  /* 0x0000000106061836 */ /* 0x000fe20000000000 */
[----:B------:R-:W-:-:S04]  /*0320*/  @!P2 LOP3.LUT R6, RZ, R3, RZ, 0x33, !PT ;  /* 0x00000003ff06a212 */ /* 0x000fc800078e33ff */
[----:B------:R-:W-:-:S05]  /*0330*/  IADD3 R4, PT, PT, -R6, RZ, RZ ;  /* 0x000000ff06047210 */ /* 0x000fca0007ffe1ff */
[----:B------:R-:W-:Y:S01]  /*0340*/  IMAD R4, R3, R4, R0 ;  /* 0x0000000403047224 */ /* 0x000fe200078e0200 */
[----:B------:R-:W-:Y:S06]  /*0350*/  BRA `(.L_x_3) ;  /* 0x0000000000387947 */ /* 0x000fec0003800000 */
.L_x_2:
[----:B------:R-:W-:-:S07]  /*0360*/  MOV R4, 0x380 ;  /* 0x0000038000047802 */ /* 0x000fce0000000f00 */
[----:B-1-34-:R-:W-:Y:S05]  /*0370*/  CALL.REL.NOINC `($__internal_0_$__cuda_sm20_div_u64) ;  /* 0x0000000000947944 */ /* 0x01afea0003c00000 */
[----:B------:R-:W-:Y:S01]  /*0380*/  IADD3 R10, P0, PT, RZ, -R8, RZ ;  /* 0x80000008ff0a7210 */ /* 0x000fe20007f1e0ff */
[----:B------:R-:W-:Y:S01]  /*0390*/  IMAD.U32 R2, RZ, RZ, UR23 ;  /* 0x00000017ff027e24 */ /* 0x000fe2000f8e00ff */
[----:B------:R-:W-:-:S03]  /*03a0*/  MOV R3, UR22 ;  /* 0x0000001600037c02 */ /* 0x000fc60008000f00 */
[----:B------:R-:W-:-:S04]  /*03b0*/  IMAD.X R4, RZ, RZ, ~R9, P0 ;  /* 0x000000ffff047224 */ /* 0x000fc800000e0e09 */
[----:B------:R-:W-:Y:S01]  /*03c0*/  IMAD R11, R4, R3, RZ ;  /* 0x00000003040b7224 */ /* 0x000fe200078e02ff */
[----:B------:R-:W-:-:S03]  /*03d0*/  MOV R4, R0 ;  /* 0x0000000000047202 */ /* 0x000fc60000000f00 */
[C---:B------:R-:W-:Y:S02]  /*03e0*/  IMAD R11, R10.reuse, R2, R11 ;  /* 0x000000020a0b7224 */ /* 0x040fe400078e020b */
[----:B------:R-:W-:-:S04]  /*03f0*/  IMAD.WIDE.U32 R6, R10, R3, R4 ;  /* 0x000000030a067225 */ /* 0x000fc800078e0004 */
[----:B------:R-:W-:Y:S01]  /*0400*/  IMAD.MOV.U32 R4, RZ, RZ, R6 ;  /* 0x000000ffff047224 */ /* 0x000fe200078e0006 */
[----:B------:R-:W-:Y:S01]  /*0410*/  MOV R6, R8 ;  /* 0x0000000800067202 */ /* 0x000fe20000000f00 */
[----:B------:R-:W-:Y:S02]  /*0420*/  IMAD.IADD R11, R7, 0x1, R11 ;  /* 0x00000001070b7824 */ /* 0x000fe400078e020b */
[----:B------:R-:W-:-:S07]  /*0430*/  IMAD.MOV.U32 R7, RZ, RZ, R9 ;  /* 0x000000ffff077224 */ /* 0x000fce00078e0009 */
.L_x_3:
[----:B-1--4-:R-:W-:Y:S05]  /*0440*/  BSYNC.RECONVERGENT B1 ;  /* 0x0000000000017941 */ /* 0x012fea0003800200 */
.L_x_1:
[----:B------:R-:W-:-:S04]  /*0450*/  LEA R8, P0, R6, UR12, 0x2 ;  /* 0x0000000c06087c11 */ /* 0x000fc8000f8010ff */
[----:B------:R-:W-:-:S06]  /*0460*/  LEA.HI.X R9, R6, UR13, R7, 0x2, P0 ;  /* 0x0000000d06097c11 */ /* 0x000fcc00080f1407 */
[----:B------:R-:W2:Y:S02]  /*0470*/  LDG.E.CONSTANT R9, desc[UR10][R8.64] ;  /* 0x0000000a08097981 */ /* 0x000ea4000c1e9900 */
[----:B--2---:R-:W-:-:S04]  /*0480*/  ISETP.GE.U32.AND P0, PT, R9, UR14, PT ;  /* 0x0000000e09007c0c */ /* 0x004fc8000bf06070 */
[----:B------:R-:W-:-:S13]  /*0490*/  ISETP.GE.U32.AND.EX P0, PT, RZ, UR15, PT, P0 ;  /* 0x0000000fff007c0c */ /* 0x000fda000bf06100 */
[----:B------:R-:W0:Y:S01]  /*04a0*/  @!P0 LDC.64 R12, c[0x0][0x380] ;  /* 0x0000e000ff0c8b82 */ /* 0x000e220000000a00 */
[----:B------:R-:W-:Y:S01]  /*04b0*/  @!P0 MOV R7, R11 ;  /* 0x0000000b00078202 */ /* 0x000fe20000000f00 */
[----:B------:R-:W-:Y:S01]  /*04c0*/  @!P0 IMAD.MOV.U32 R6, RZ, RZ, R4 ;  /* 0x000000ffff068224 */ /* 0x000fe200078e0004 */
[----:B------:R-:W-:-:S03]  /*04d0*/  @P0 PRMT R11, RZ, 0x7610, R11 ;  /* 0x00007610ff0b0816 */ /* 0x000fc6000000000b */
[----:B------:R-:W-:-:S04]  /*04e0*/  @!P0 IMAD.WIDE.U32 R6, R9, R3, R6 ;  /* 0x0000000309068225 */ /* 0x000fc800078e0006 */
[----:B------:R-:W-:Y:S01]  /*04f0*/  @!P0 IMAD R3, R9, R2, R7 ;  /* 0x0000000209038224 */ /* 0x000fe200078e0207 */
[----:B0-----:R-:W-:-:S04]  /*0500*/  @!P0 LEA R2, P1, R6, R12, 0x1 ;  /* 0x0000000c06028211 */ /* 0x001fc800078208ff */
[----:B------:R-:W-:-:S05]  /*0510*/  @!P0 LEA.HI.X R3, R6, R13, R3, 0x1, P1 ;  /* 0x0000000d06038211 */ /* 0x000fca00008f0c03 */
[----:B------:R-:W2:Y:S01]  /*0520*/  @!P0 LDG.E.U16.CONSTANT R11, desc[UR10][R2.64] ;  /* 0x0000000a020b8981 */ /* 0x000ea2000c1e9500 */
[----:B------:R-:W-:-:S04]  /*0530*/  LEA R6, P0, R0, UR16, 0x1 ;  /* 0x0000001000067c11 */ /* 0x000fc8000f8008ff */
[C---:B------:R-:W-:Y:S02]  /*0540*/  LEA.HI.X R7, R0.reuse, UR17, R5, 0x1, P0 ;  /* 0x0000001100077c11 */ /* 0x040fe400080f0c05 */
[----:B------:R-:W-:-:S04]  /*0550*/  IADD3 R0, P0, PT, R0, UR4, RZ ;  /* 0x0000000400007c10 */ /* 0x000fc8000ff1e0ff */
[----:B------:R-:W-:Y:S02]  /*0560*/  IADD3.X R5, PT, PT, R5, UR5, RZ, P0, !PT ;  /* 0x0000000505057c10 */ /* 0x000fe400087fe4ff */
[----:B------:R-:W-:-:S04]  /*0570*/  ISETP.GE.U32.AND P0, PT, R0, UR6, PT ;  /* 0x0000000600007c0c */ /* 0x000fc8000bf06070 */
[----:B------:R-:W-:Y:S01]  /*0580*/  ISETP.GE.U32.AND.EX P0, PT, R5, UR8, PT, P0 ;  /* 0x0000000805007c0c */ /* 0x000fe2000bf06100 */
[----:B--2---:R0:W-:-:S12]  /*0590*/  STG.E.U16 desc[UR10][R6.64], R11 ;  /* 0x0000000b06007986 */ /* 0x0041d8000c10150a */
[----:B------:R-:W-:Y:S05]  /*05a0*/  @!P0 BRA `(.L_x_4) ;  /* 0xfffffff800f88947 */ /* 0x000fea000383ffff */
[----:B------:R-:W-:Y:S05]  /*05b0*/  BSYNC.RECONVERGENT B0 ;  /* 0x0000000000007941 */ /* 0x000fea0003800200 */
.L_x_0:
[----:B------:R-:W-:Y:S05]  /*05c0*/  EXIT ;  /* 0x000000000000794d */ /* 0x000fea0003800000 */
        .weak           $__internal_0_$__cuda_sm20_div_u64
        .type           $__internal_0_$__cuda_sm20_div_u64,@function
        .size           $__internal_0_$__cuda_sm20_div_u64,(.L_x_12 - $__internal_0_$__cuda_sm20_div_u64)
$__internal_0_$__cuda_sm20_div_u64:
[----:B------:R-:W0:Y:S01]  /*05d0*/  LDCU.64 UR18, c[0x0][0x3a0] ;  /* 0x00007400ff1277ac */ /* 0x000e220008000a00 */
[----:B------:R-:W1:Y:S01]  /*05e0*/  LDC.64 R2, c[0x0][0x3a0] ;  /* 0x0000e800ff027b82 */ /* 0x000e620000000a00 */
[----:B0-----:R-:W0:Y:S08]  /*05f0*/  I2F.U64.RP R10, UR18 ;  /* 0x00000012000a7d12 */ /* 0x001e300008309000 */
[----:B0-----:R-:W0:Y:S02]  /*0600*/  MUFU.RCP R10, R10 ;  /* 0x0000000a000a7308 */ /* 0x001e240000001000 */
[----:B0-----:R-:W-:-:S06]  /*0610*/  VIADD R6, R10, 0x1ffffffe ;  /* 0x1ffffffe0a067836 */ /* 0x001fcc0000000000 */
[----:B------:R-:W1:Y:S02]  /*0620*/  F2I.U64.TRUNC R6, R6 ;  /* 0x0000000600067311 */ /* 0x000e64000020d800 */
[----:B-1----:R-:W-:-:S04]  /*0630*/  IMAD.WIDE.U32 R8, R6, R2, RZ ;  /* 0x0000000206087225 */ /* 0x002fc800078e00ff */
[----:B------:R-:W-:Y:S01]  /*0640*/  IMAD R9, R6, R3, R9 ;  /* 0x0000000306097224 */ /* 0x000fe200078e0209 */
[----:B------:R-:W-:-:S03]  /*0650*/  IADD3 R11, P0, PT, RZ, -R8, RZ ;  /* 0x80000008ff0b7210 */ /* 0x000fc60007f1e0ff */
[----:B------:R-:W-:Y:S02]  /*0660*/  IMAD R9, R7, R2, R9 ;  /* 0x0000000207097224 */ /* 0x000fe400078e0209 */
[----:B------:R-:W-:-:S04]  /*0670*/  IMAD.HI.U32 R8, R6, R11, RZ ;  /* 0x0000000b06087227 */ /* 0x000fc800078e00ff */
[----:B------:R-:W-:Y:S01]  /*0680*/  IMAD.X R13, RZ, RZ, ~R9, P0 ;  /* 0x000000ffff0d7224 */ /* 0x000fe200000e0e09 */
[----:B------:R-:W-:-:S03]  /*0690*/  MOV R9, R6 ;  /* 0x0000000600097202 */ /* 0x000fc60000000f00 */
[-C--:B------:R-:W-:Y:S02]  /*06a0*/  IMAD R15, R7, R13.reuse, RZ ;  /* 0x0000000d070f7224 */ /* 0x080fe400078e02ff */
[----:B------:R-:W-:-:S04]  /*06b0*/  IMAD.WIDE.U32 R8, P0, R6, R13, R8 ;  /* 0x0000000d06087225 */ /* 0x000fc80007800008 */
[----:B------:R-:W-:-:S04]  /*06c0*/  IMAD.HI.U32 R13, R7, R13, RZ ;  /* 0x0000000d070d7227 */ /* 0x000fc800078e00ff */
[----:B------:R-:W-:-:S05]  /*06d0*/  IMAD.HI.U32 R8, P1, R7, R11, R8 ;  /* 0x0000000b07087227 */ /* 0x000fca0007820008 */
[----:B------:R-:W-:Y:S01]  /*06e0*/  IADD3 R9, P2, PT, R15, R8, RZ ;  /* 0x000000080f097210 */ /* 0x000fe20007f5e0ff */
[----:B------:R-:W-:-:S04]  /*06f0*/  IMAD.X R8, R13, 0x1, R7, P0 ;  /* 0x000000010d087824 */ /* 0x000fc800000e0607 */
[----:B------:R-:W-:Y:S01]  /*0700*/  IMAD.WIDE.U32 R6, R9, R2, RZ ;  /* 0x0000000209067225 */ /* 0x000fe200078e00ff */
[----:B------:R-:W-:-:S03]  /*0710*/  IADD3.X R11, PT, PT, RZ, RZ, R8, P2, P1 ;  /* 0x000000ffff0b7210 */ /* 0x000fc600017e2408 */
[----:B------:R-:W-:Y:S01]  /*0720*/  IMAD R7, R9, R3, R7 ;  /* 0x0000000309077224 */ /* 0x000fe200078e0207 */
[----:B------:R-:W-:-:S03]  /*0730*/  IADD3 R13, P0, PT, RZ, -R6, RZ ;  /* 0x80000006ff0d7210 */ /* 0x000fc60007f1e0ff */
[----:B------:R-:W-:Y:S02]  /*0740*/  IMAD R7, R11, R2, R7 ;  /* 0x000000020b077224 */ /* 0x000fe400078e0207 */
[----:B------:R-:W-:-:S04]  /*0750*/  IMAD.HI.U32 R8, R9, R13, RZ ;  /* 0x0000000d09087227 */ /* 0x000fc800078e00ff */
[----:B------:R-:W-:Y:S02]  /*0760*/  IMAD.X R6, RZ, RZ, ~R7, P0 ;  /* 0x000000ffff067224 */ /* 0x000fe400000e0e07 */
[----:B------:R-:W-:Y:S02]  /*0770*/  IMAD.MOV.U32 R7, RZ, RZ, RZ ;  /* 0x000000ffff077224 */ /* 0x000fe400078e00ff */
[----:B------:R-:W-:-:S04]  /*0780*/  IMAD.WIDE.U32 R8, P0, R9, R6, R8 ;  /* 0x0000000609087225 */ /* 0x000fc80007800008 */
[C---:B------:R-:W-:Y:S02]  /*0790*/  IMAD R10, R11.reuse, R6, RZ ;  /* 0x000000060b0a7224 */ /* 0x040fe400078e02ff */
[----:B------:R-:W-:-:S04]  /*07a0*/  IMAD.HI.U32 R9, P1, R11, R13, R8 ;  /* 0x0000000d0b097227 */ /* 0x000fc80007820008 */
[----:B------:R-:W-:Y:S01]  /*07b0*/  IMAD.HI.U32 R6, R11, R6, RZ ;  /* 0x000000060b067227 */ /* 0x000fe200078e00ff */
[----:B------:R-:W-:-:S04]  /*07c0*/  IADD3 R9, P2, PT, R10, R9, RZ ;  /* 0x000000090a097210 */ /* 0x000fc80007f5e0ff */
[----:B------:R-:W-:Y:S01]  /*07d0*/  IADD3.X R11, PT, PT, R6, R11, RZ, P0, !PT ;  /* 0x0000000b060b7210 */ /* 0x000fe200007fe4ff */
[----:B------:R-:W-:-:S03]  /*07e0*/  IMAD.HI.U32 R6, R9, R0, RZ ;  /* 0x0000000009067227 */ /* 0x000fc600078e00ff */
[----:B------:R-:W-:Y:S01]  /*07f0*/  IADD3.X R11, PT, PT, RZ, RZ, R11, P2, P1 ;  /* 0x000000ffff0b7210 */ /* 0x000fe200017e240b */
[----:B------:R-:W-:-:S04]  /*0800*/  IMAD.WIDE.U32 R6, R9, R5, R6 ;  /* 0x0000000509067225 */ /* 0x000fc800078e0006 */
[C---:B------:R-:W-:Y:S02]  /*0810*/  IMAD R9, R11.reuse, R5, RZ ;  /* 0x000000050b097224 */ /* 0x040fe400078e02ff */
[----:B------:R-:W-:-:S04]  /*0820*/  IMAD.HI.U32 R6, P0, R11, R0, R6 ;  /* 0x000000000b067227 */ /* 0x000fc80007800006 */
[----:B------:R-:W-:Y:S01]  /*0830*/  IMAD.HI.U32 R8, R11, R5, RZ ;  /* 0x000000050b087227 */ /* 0x000fe200078e00ff */
[----:B------:R-:W-:-:S03]  /*0840*/  IADD3 R9, P1, PT, R9, R6, RZ ;  /* 0x0000000609097210 */ /* 0x000fc60007f3e0ff */
[----:B------:R-:W-:Y:S02]  /*0850*/  IMAD.X R8, RZ, RZ, R8, P0 ;  /* 0x000000ffff087224 */ /* 0x000fe400000e0608 */
[----:B------:R-:W-:-:S03]  /*0860*/  IMAD.WIDE.U32 R6, R9, R2, RZ ;  /* 0x0000000209067225 */ /* 0x000fc600078e00ff */
[----:B------:R-:W-:Y:S01]  /*0870*/  IADD3.X R11, PT, PT, RZ, R8, RZ, P1, !PT ;  /* 0x00000008ff0b7210 */ /* 0x000fe20000ffe4ff */
[----:B------:R-:W-:Y:S01]  /*0880*/  IMAD R7, R9, R3, R7 ;  /* 0x0000000309077224 */ /* 0x000fe200078e0207 */
[----:B------:R-:W-:-:S03]  /*0890*/  IADD3 R15, P1, PT, -R6, R0, RZ ;  /* 0x00000000060f7210 */ /* 0x000fc60007f3e1ff */
[-C--:B------:R-:W-:Y:S01]  /*08a0*/  IMAD R6, R11, R2.reuse, R7 ;  /* 0x000000020b067224 */ /* 0x080fe200078e0207 */
[CC--:B------:R-:W-:Y:S02]  /*08b0*/  ISETP.GE.U32.AND P0, PT, R15.reuse, R2.reuse, PT ;  /* 0x000000020f00720c */ /* 0x0c0fe40003f06070 */
[----:B------:R-:W-:Y:S01]  /*08c0*/  IADD3 R13, P2, PT, R15, -R2, RZ ;  /* 0x800000020f0d7210 */ /* 0x000fe20007f5e0ff */
[----:B------:R-:W-:Y:S01]  /*08d0*/  IMAD.X R12, R5, 0x1, ~R6, P1 ;  /* 0x00000001050c7824 */ /* 0x000fe200008e0e06 */
[----:B------:R-:W-:-:S04]  /*08e0*/  IADD3 R6, P1, PT, R9, 0x1, RZ ;  /* 0x0000000109067810 */ /* 0x000fc80007f3e0ff */
[CC--:B------:R-:W-:Y:S01]  /*08f0*/  ISETP.GE.U32.AND.EX P0, PT, R12.reuse, R3.reuse, PT, P0 ;  /* 0x000000030c00720c */ /* 0x0c0fe20003f06100 */
[----:B------:R-:W-:Y:S01]  /*0900*/  IMAD.X R8, RZ, RZ, R11, P1 ;  /* 0x000000ffff087224 */ /* 0x000fe200008e060b */
[----:B------:R-:W-:Y:S02]  /*0910*/  IADD3.X R10, PT, PT, R12, ~R3, RZ, P2, !PT ;  /* 0x800000030c0a7210 */ /* 0x000fe400017fe4ff */
[----:B------:R-:W-:Y:S02]  /*0920*/  SEL R13, R13, R15, P0 ;  /* 0x0000000f0d0d7207 */ /* 0x000fe40000000000 */
[----:B------:R-:W-:Y:S02]  /*0930*/  SEL R7, R6, R9, P0 ;  /* 0x0000000906077207 */ /* 0x000fe40000000000 */
[----:B------:R-:W-:Y:S02]  /*0940*/  SEL R10, R10, R12, P0 ;  /* 0x0000000c0a0a7207 */ /* 0x000fe40000000000 */
[----:B------:R-:W-:-:S02]  /*0950*/  SEL R6, R8, R11, P0 ;  /* 0x0000000b08067207 */ /* 0x000fc40000000000 */
[----:B------:R-:W-:Y:S02]  /*0960*/  ISETP.GE.U32.AND P0, PT, R13, R2, PT ;  /* 0x000000020d00720c */ /* 0x000fe40003f06070 */
[----:B------:R-:W-:Y:S01]  /*0970*/  ISETP.NE.U32.AND P1, PT, R2, RZ, PT ;  /* 0x000000ff0200720c */ /* 0x000fe20003f25070 */
[----:B------:R-:W-:Y:S01]  /*0980*/  IMAD.MOV.U32 R2, RZ, RZ, R4 ;  /* 0x000000ffff027224 */ /* 0x000fe200078e0004 */
[----:B------:R-:W-:Y:S02]  /*0990*/  IADD3 R8, P2, PT, R7, 0x1, RZ ;  /* 0x0000000107087810 */ /* 0x000fe40007f5e0ff */
[----:B------:R-:W-:Y:S02]  /*09a0*/  ISETP.GE.U32.AND.EX P0, PT, R10, R3, PT, P0 ;  /* 0x000000030a00720c */ /* 0x000fe40003f06100 */
[----:B------:R-:W-:Y:S01]  /*09b0*/  ISETP.NE.AND.EX P1, PT, R3, RZ, PT, P1 ;  /* 0x000000ff0300720c */ /* 0x000fe20003f25310 */
[----:B------:R-:W-:Y:S01]  /*09c0*/  HFMA2 R3, -RZ, RZ, 0, 0 ;  /* 0x00000000ff037431 */ /* 0x000fe200000001ff */
[----:B------:R-:W-:-:S02]  /*09d0*/  IADD3.X R9, PT, PT, RZ, R6, RZ, P2, !PT ;  /* 0x00000006ff097210 */ /* 0x000fc400017fe4ff */
[----:B------:R-:W-:Y:S02]  /*09e0*/  SEL R8, R8, R7, P0 ;  /* 0x0000000708087207 */ /* 0x000fe40000000000 */
[----:B------:R-:W-:Y:S02]  /*09f0*/  SEL R9, R9, R6, P0 ;  /* 0x0000000609097207 */ /* 0x000fe40000000000 */
[----:B------:R-:W-:Y:S02]  /*0a00*/  SEL R8, R8, 0xffffffff, P1 ;  /* 0xffffffff08087807 */ /* 0x000fe40000800000 */
[----:B------:R-:W-:Y:S01]  /*0a10*/  SEL R9, R9, 0xffffffff, P1 ;  /* 0xffffffff09097807 */ /* 0x000fe20000800000 */
[----:B------:R-:W-:Y:S06]  /*0a20*/  RET.REL.NODEC R2 `(_Z19index_select_kernelI6__halfEvPKT_PKjPS1_mmm) ;  /* 0xfffffff402747950 */ /* 0x000fec0003c3ffff */
.L_x_5:
[----:B------:R-:W-:-:S00]  /*0a30*/  BRA `(.L_x_5) ;  /* 0xfffffffc00fc7947 */ /* 0x000fc0000383ffff */
[----:B------:R-:W-:-:S00]  /*0a40*/  NOP ;  /* 0x0000000000007918 */ /* 0x000fc00000000000 */
        /* <DEDUP_REMOVED lines=11> */
.L_x_12:


//--------------------- .text._Z19index_select_kernelIfEvPKT_PKjPS0_mmm --------------------------
	.section	.text._Z19index_select_kernelIfEvPKT_PKjPS0_mmm,"ax",@progbits
	.align	128
        .global         _Z19index_select_kernelIfEvPKT_PKjPS0_mmm
        .type           _Z19index_select_kernelIfEvPKT_PKjPS0_mmm,@function
        .size           _Z19index_select_kernelIfEvPKT_PKjPS0_mmm,(.L_x_13 - _Z19index_select_kernelIfEvPKT_PKjPS0_mmm)
        .other          _Z19index_select_kernelIfEvPKT_PKjPS0_mmm,@"STO_CUDA_ENTRY STV_DEFAULT"
_Z19index_select_kernelIfEvPKT_PKjPS0_mmm:
.text._Z19index_select_kernelIfEvPKT_PKjPS0_mmm:
        /* <DEDUP_REMOVED lines=25> */
.L_x_10:
[----:B--2---:R-:W-:Y:S01]  /*0190*/  MOV R2, UR9 ;  /* 0x0000000900027c02 */ /* 0x004fe20008000f00 */
[----:B------:R-:W-:Y:S03]  /*01a0*/  BSSY.RECONVERGENT B1, `(.L_x_7) ;  /* 0x000002a000017945 */ /* 0x000fe60003800200 */
[----:B------:R-:W-:-:S04]  /*01b0*/  LOP3.LUT R3, R5, R2, RZ, 0xfc, !PT ;  /* 0x0000000205037212 */ /* 0x000fc800078efcff */
[----:B------:R-:W-:-:S13]  /*01c0*/  ISETP.NE.U32.AND P0, PT, R3, RZ, PT ;  /* 0x000000ff0300720c */ /* 0x000fda0003f05070 */
[----:B------:R-:W-:Y:S05]  /*01d0*/  @P0 BRA `(.L_x_8) ;  /* 0x0000000000600947 */ /* 0x000fea0003800000 */
        /* <DEDUP_REMOVED lines=24> */
.L_x_8:
[----:B------:R-:W-:-:S07]  /*0360*/  MOV R4, 0x380 ;  /* 0x0000038000047802 */ /* 0x000fce0000000f00 */
[----:B-1-34-:R-:W-:Y:S05]  /*0370*/  CALL.REL.NOINC `($__internal_1_$__cuda_sm20_div_u64) ;  /* 0x0000000000947944 */ /* 0x01afea0003c00000 */
        /* <DEDUP_REMOVED lines=12> */
.L_x_9:
[----:B-1--4-:R-:W-:Y:S05]  /*0440*/  BSYNC.RECONVERGENT B1 ;  /* 0x0000000000017941 */ /* 0x012fea0003800200 */
.L_x_7:
[----:B------:R-:W-:-:S04]  /*0450*/  LEA R8, P0, R6, UR12, 0x2 ;  /* 0x0000000c06087c11 */ /* 0x000fc8000f8010ff */
[----:B------:R-:W-:-:S06]  /*0460*/  LEA.HI.X R9, R6, UR13, R7, 0x2, P0 ;  /* 0x0000000d06097c11 */ /* 0x000fcc00080f1407 */
[----:B------:R-:W2:Y:S02]  /*0470*/  LDG.E.CONSTANT R9, desc[UR10][R8.64] ;  /* 0x0000000a08097981 */ /* 0x000ea4000c1e9900 */
[----:B--2---:R-:W-:-:S04]  /*0480*/  ISETP.GE.U32.AND P0, PT, R9, UR14, PT ;  /* 0x0000000e09007c0c */ /* 0x004fc8000bf06070 */
[----:B------:R-:W-:-:S13]  /*0490*/  ISETP.GE.U32.AND.EX P0, PT, RZ, UR15, PT, P0 ;  /* 0x0000000fff007c0c */ /* 0x000fda000bf06100 */
[----:B------:R-:W0:Y:S01]  /*04a0*/  @!P0 LDC.64 R12, c[0x0][0x380] ;  /* 0x0000e000ff0c8b82 */ /* 0x000e220000000a00 */
[----:B------:R-:W-:Y:S01]  /*04b0*/  @!P0 MOV R7, R11 ;  /* 0x0000000b00078202 */ /* 0x000fe20000000f00 */
[----:B------:R-:W-:-:S04]  /*04c0*/  @!P0 IMAD.MOV.U32 R6, RZ, RZ, R4 ;  /* 0x000000ffff068224 */ /* 0x000fc800078e0004 */
[----:B------:R-:W-:-:S04]  /*04d0*/  @!P0 IMAD.WIDE.U32 R6, R9, R3, R6 ;  /* 0x0000000309068225 */ /* 0x000fc800078e0006 */
[----:B------:R-:W-:Y:S01]  /*04e0*/  @!P0 IMAD R2, R9, R2, R7 ;  /* 0x0000000209028224 */ /* 0x000fe200078e0207 */
[----:B0-----:R-:W-:-:S04]  /*04f0*/  @!P0 LEA R10, P1, R6, R12, 0x2 ;  /* 0x0000000c060a8211 */ /* 0x001fc800078210ff */
[----:B------:R-:W-:-:S06]  /*0500*/  @!P0 LEA.HI.X R11, R6, R13, R2, 0x2, P1 ;  /* 0x0000000d060b8211 */ /* 0x000fcc00008f1402 */
[----:B------:R-:W2:Y:S01]  /*0510*/  @!P0 LDG.E.CONSTANT R11, desc[UR10][R10.64] ;  /* 0x0000000a0a0b8981 */ /* 0x000ea2000c1e9900 */
[----:B------:R-:W-:-:S04]  /*0520*/  LEA R2, P1, R0, UR16, 0x2 ;  /* 0x0000001000027c11 */ /* 0x000fc8000f8210ff */
[----:B------:R-:W-:-:S05]  /*0530*/  LEA.HI.X R3, R0, UR17, R5, 0x2, P1 ;  /* 0x0000001100037c11 */ /* 0x000fca00088f1405 */
[----:B------:R0:W-:Y:S04]  /*0540*/  @P0 STG.E desc[UR10][R2.64], RZ ;  /* 0x000000ff02000986 */ /* 0x0001e8000c10190a */
[----:B--2---:R0:W-:Y:S01]  /*0550*/  @!P0 STG.E desc[UR10][R2.64], R11 ;  /* 0x0000000b02008986 */ /* 0x0041e2000c10190a */
[----:B------:R-:W-:-:S04]  /*0560*/  IADD3 R0, P0, PT, R0, UR4, RZ ;  /* 0x0000000400007c10 */ /* 0x000fc8000ff1e0ff */
[----:B------:R-:W-:Y:S02]  /*0570*/  IADD3.X R5, PT, PT, R5, UR5, RZ, P0, !PT ;  /* 0x0000000505057c10 */ /* 0x000fe400087fe4ff */
[----:B------:R-:W-:-:S04]  /*0580*/  ISETP.GE.U32.AND P0, PT, R0, UR6, PT ;  /* 0x0000000600007c0c */ /* 0x000fc8000bf06070 */
[----:B------:R-:W-:-:S13]  /*0590*/  ISETP.GE.U32.AND.EX P0, PT, R5, UR8, PT, P0 ;  /* 0x0000000805007c0c */ /* 0x000fda000bf06100 */
[----:B0-----:R-:W-:Y:S05]  /*05a0*/  @!P0 BRA `(.L_x_10) ;  /* 0xfffffff800f88947 */ /* 0x001fea000383ffff */
[----:B------:R-:W-:Y:S05]  /*05b0*/  BSYNC.RECONVERGENT B0 ;  /* 0x0000000000007941 */ /* 0x000fea0003800200 */
.L_x_6:
[----:B------:R-:W-:Y:S05]  /*05c0*/  EXIT ;  /* 0x000000000000794d */ /* 0x000fea0003800000 */
        .weak           $__internal_1_$__cuda_sm20_div_u64
        .type           $__internal_1_$__cuda_sm20_div_u64,@function
        .size           $__internal_1_$__cuda_sm20_div_u64,(.L_x_13 - $__internal_1_$__cuda_sm20_div_u64)
$__internal_1_$__cuda_sm20_div_u64:
        /* <DEDUP_REMOVED lines=24> */
[----:B------:R-:W-:-:S03]  /*0750*/  IMAD.HI.U32 R8, R9, R13, RZ ;  /* 0x0000000d09087227 */ /* 0x000fc600078e00ff */
[----:B------:R-:W-:Y:S01]  /*0760*/  IADD3.X R6, PT, PT, RZ, ~R7, RZ, P0, !PT ;  /* 0x80000007ff067210 */ /* 0x000fe200007fe4ff */
[----:B------:R-:W-:-:S04]  /*0770*/  HFMA2 R7, -RZ, RZ, 0, 0 ;  /* 0x00000000ff077431 */ /* 0x000fc800000001ff */
[----:B------:R-:W-:-:S04]  /*0780*/  IMAD.WIDE.U32 R8, P0, R9, R6, R8 ;  /* 0x0000000609087225 */ /* 0x000fc80007800008 */
[C---:B------:R-:W-:Y:S02]  /*0790*/  IMAD R10, R11.reuse, R6, RZ ;  /* 0x000000060b0a7224 */ /* 0x040fe400078e02ff */
[----:B------:R-:W-:-:S04]  /*07a0*/  IMAD.HI.U32 R9, P1, R11, R13, R8 ;  /* 0x0000000d0b097227 */ /* 0x000fc80007820008 */
[----:B------:R-:W-:Y:S01]  /*07b0*/  IMAD.HI.U32 R6, R11, R6, RZ ;  /* 0x000000060b067227 */ /* 0x000fe200078e00ff */
[----:B------:R-:W-:-:S03]  /*07c0*/  IADD3 R9, P2, PT, R10, R9, RZ ;  /* 0x000000090a097210 */ /* 0x000fc60007f5e0ff */
[----:B------:R-:W-:Y:S02]  /*07d0*/  IMAD.X R11, R6, 0x1, R11, P0 ;  /* 0x00000001060b7824 */ /* 0x000fe400000e060b */
        /* <DEDUP_REMOVED lines=25> */
[----:B------:R-:W-:Y:S02]  /*0970*/  IADD3 R8, P2, PT, R7, 0x1, RZ ;  /* 0x0000000107087810 */ /* 0x000fe40007f5e0ff */
[----:B------:R-:W-:Y:S01]  /*0980*/  ISETP.NE.U32.AND P1, PT, R2, RZ, PT ;  /* 0x000000ff0200720c */ /* 0x000fe20003f25070 */
[----:B------:R-:W-:Y:S01]  /*0990*/  IMAD.MOV.U32 R2, RZ, RZ, R4 ;  /* 0x000000ffff027224 */ /* 0x000fe200078e0004 */
[----:B------:R-:W-:Y:S02]  /*09a0*/  ISETP.GE.U32.AND.EX P0, PT, R10, R3, PT, P0 ;  /* 0x000000030a00720c */ /* 0x000fe40003f06100 */
[----:B------:R-:W-:Y:S02]  /*09b0*/  IADD3.X R9, PT, PT, RZ, R6, RZ, P2, !PT ;  /* 0x00000006ff097210 */ /* 0x000fe400017fe4ff */
[----:B------:R-:W-:-:S02]  /*09c0*/  ISETP.NE.AND.EX P1, PT, R3, RZ, PT, P1 ;  /* 0x000000ff0300720c */ /* 0x000fc40003f25310 */
[----:B------:R-:W-:Y:S02]  /*09d0*/  MOV R3, 0x0 ;  /* 0x0000000000037802 */ /* 0x000fe40000000f00 */
[----:B------:R-:W-:Y:S02]  /*09e0*/  SEL R8, R8, R7, P0 ;  /* 0x0000000708087207 */ /* 0x000fe40000000000 */
[----:B------:R-:W-:Y:S02]  /*09f0*/  SEL R9, R9, R6, P0 ;  /* 0x0000000609097207 */ /* 0x000fe40000000000 */
[----:B------:R-:W-:Y:S02]  /*0a00*/  SEL R8, R8, 0xffffffff, P1 ;  /* 0xffffffff08087807 */ /* 0x000fe40000800000 */
[----:B------:R-:W-:Y:S01]  /*0a10*/  SEL R9, R9, 0xffffffff, P1 ;  /* 0xffffffff09097807 */ /* 0x000fe20000800000 */
[----:B------:R-:W-:Y:S06]  /*0a20*/  RET.REL.NODEC R2 `(_Z19index_select_kernelIfEvPKT_PKjPS0_mmm) ;  /* 0xfffffff402747950 */ /* 0x000fec0003c3ffff */
.L_x_11:
        /* <DEDUP_REMOVED lines=13> */
.L_x_13:


//--------------------- .nv.shared.reserved.0     --------------------------
	.section	.nv.shared.reserved.0,"aw",@nobits
	.weak		__nv_reservedSMEM_offset_0_alias
	.size		__nv_reservedSMEM_offset_0_alias, 0, 64
	.other		__nv_reservedSMEM_offset_0_alias,@"STO_CUDA_RESERVED_SHARED STV_DEFAULT"
__nv_reservedSMEM_offset_0_alias:
	.zero		0
	.zero		64


//--------------------- .nv.constant0._Z19index_select_kernelI6__halfEvPKT_PKjPS1_mmm --------------------------
	.section	.nv.constant0._Z19index_select_kernelI6__halfEvPKT_PKjPS1_mmm,"a",@progbits
	.sectionflags	@""
	.align	4
.nv.constant0._Z19index_select_kernelI6__halfEvPKT_PKjPS1_mmm:
	.zero		944


//--------------------- .nv.constant0._Z19index_select_kernelIfEvPKT_PKjPS0_mmm --------------------------
	.section	.nv.constant0._Z19index_select_kernelIfEvPKT_PKjPS0_mmm,"a",@progbits
	.sectionflags	@""
	.align	4
.nv.constant0._Z19index_select_kernelIfEvPKT_PKjPS0_mmm:
	.zero		944


//--------------------- SYMBOLS --------------------------

	.type		.nv.reservedSmem.offset0,@object
	.size		.nv.reservedSmem.offset0,0x4
